	.headerflags	@"EF_CUDA_TEXMODE_UNIFIED EF_CUDA_64BIT_ADDRESS EF_CUDA_ACCELERATORS EF_CUDA_SM90 EF_CUDA_VIRTUAL_SM(EF_CUDA_SM90)"
	.elftype	@"ET_EXEC"


//--------------------- .nv.info                  --------------------------
	.section	.nv.info,"",@"SHT_CUDA_INFO"
	.align	4


	//----- nvinfo : EIATTR_REGCOUNT
	.align		4
        /*0000*/ 	.byte	0x04, 0x2f
        /*0002*/ 	.short	(.L_1 - .L_0)
	.align		4
.L_0:
        /*0004*/ 	.word	index@(triton_per_fused_add_mean_2)
        /*0008*/ 	.word	0x0000000e


	//----- nvinfo : EIATTR_MIN_STACK_SIZE
	.align		4
.L_1:
        /*000c*/ 	.byte	0x04, 0x12
        /*000e*/ 	.short	(.L_3 - .L_2)
	.align		4
.L_2:
        /*0010*/ 	.word	index@(triton_per_fused_add_mean_2)
        /*0014*/ 	.word	0x00000000


	//----- nvinfo : EIATTR_FRAME_SIZE
	.align		4
.L_3:
        /*0018*/ 	.byte	0x04, 0x11
        /*001a*/ 	.short	(.L_5 - .L_4)
	.align		4
.L_4:
        /*001c*/ 	.word	index@(triton_per_fused_add_mean_2)
        /*0020*/ 	.word	0x00000000


	//----- nvinfo : EIATTR_MIN_STACK_SIZE
	.align		4
.L_5:
        /*0024*/ 	.byte	0x04, 0x12
        /*0026*/ 	.short	(.L_7 - .L_6)
	.align		4
.L_6:
        /*0028*/ 	.word	index@(triton_per_fused_add_mean_2)
        /*002c*/ 	.word	0x00000000
.L_7:


//--------------------- .nv.info.triton_per_fused_add_mean_2 --------------------------
	.section	.nv.info.triton_per_fused_add_mean_2,"",@"SHT_CUDA_INFO"
	.sectionflags	@""
	.align	4


	//----- nvinfo : EIATTR_CUDA_API_VERSION
	.align		4
        /*0000*/ 	.byte	0x04, 0x37
        /*0002*/ 	.short	(.L_9 - .L_8)
.L_8:
        /*0004*/ 	.word	0x0000007c


	//----- nvinfo : EIATTR_KPARAM_INFO
	.align		4
.L_9:
        /*0008*/ 	.byte	0x04, 0x17
        /*000a*/ 	.short	(.L_11 - .L_10)
.L_10:
        /*000c*/ 	.word	0x00000000
        /*0010*/ 	.short	0x0003
        /*0012*/ 	.short	0x0014
        /*0014*/ 	.byte	0x00, 0xf0, 0x11, 0x00


	//----- nvinfo : EIATTR_KPARAM_INFO
	.align		4
.L_11:
        /*0018*/ 	.byte	0x04, 0x17
        /*001a*/ 	.short	(.L_13 - .L_12)
.L_12:
        /*001c*/ 	.word	0x00000000
        /*0020*/ 	.short	0x0002
        /*0022*/ 	.short	0x0010
        /*0024*/ 	.byte	0x00, 0xf0, 0x11, 0x00


	//----- nvinfo : EIATTR_KPARAM_INFO
	.align		4
.L_13:
        /*0028*/ 	.byte	0x04, 0x17
        /*002a*/ 	.short	(.L_15 - .L_14)
.L_14:
        /*002c*/ 	.word	0x00000000
        /*0030*/ 	.short	0x0001
        /*0032*/ 	.short	0x0008
        /*0034*/ 	.byte	0x00, 0xf4, 0x21, 0x00


	//----- nvinfo : EIATTR_KPARAM_INFO
	.align		4
.L_15:
        /*0038*/ 	.byte	0x04, 0x17
        /*003a*/ 	.short	(.L_17 - .L_16)
.L_16:
        /*003c*/ 	.word	0x00000000
        /*0040*/ 	.short	0x0000
        /*0042*/ 	.short	0x0000
        /*0044*/ 	.byte	0x00, 0xf4, 0x21, 0x00


	//----- nvinfo : EIATTR_SPARSE_MMA_MASK
	.align		4
.L_17:
        /*0048*/ 	.byte	0x03, 0x50
        /*004a*/ 	.short	0x0000


	//----- nvinfo : EIATTR_MAXREG_COUNT
	.align		4
        /*004c*/ 	.byte	0x03, 0x1b
        /*004e*/ 	.short	0x00ff


	//----- nvinfo : EIATTR_COOP_GROUP_MASK_REGIDS
	.align		4
        /*0050*/ 	.byte	0x04, 0x29
        /*0052*/ 	.short	(.L_19 - .L_18)


	//   ....[0]....
.L_18:
        /*0054*/ 	.word	0xffffffff


	//   ....[1]....
        /*0058*/ 	.word	0xffffffff


	//   ....[2]....
        /*005c*/ 	.word	0xffffffff


	//   ....[3]....
        /*0060*/ 	.word	0xffffffff


	//----- nvinfo : EIATTR_COOP_GROUP_INSTR_OFFSETS
	.align		4
.L_19:
        /*0064*/ 	.byte	0x04, 0x28
        /*0066*/ 	.short	(.L_21 - .L_20)


	//   ....[0]....
.L_20:
        /*0068*/ 	.word	0x00000100


	//   ....[1]....
        /*006c*/ 	.word	0x00000130


	//   ....[2]....
        /*0070*/ 	.word	0x00000150


	//   ....[3]....
        /*0074*/ 	.word	0x00000180


	//----- nvinfo : EIATTR_EXIT_INSTR_OFFSETS
	.align		4
.L_21:
        /*0078*/ 	.byte	0x04, 0x1c
        /*007a*/ 	.short	(.L_23 - .L_22)


	//   ....[0]....
.L_22:
        /*007c*/ 	.word	0x000001c0


	//   ....[1]....
        /*0080*/ 	.word	0x000001e0


	//----- nvinfo : EIATTR_REQNTID
	.align		4
.L_23:
        /*0084*/ 	.byte	0x04, 0x10
        /*0086*/ 	.short	(.L_25 - .L_24)
.L_24:
        /*0088*/ 	.word	0x00000040
        /*008c*/ 	.word	0x00000001
        /*0090*/ 	.word	0x00000001


	//----- nvinfo : EIATTR_CBANK_PARAM_SIZE
	.align		4
.L_25:
        /*0094*/ 	.byte	0x03, 0x19
        /*0096*/ 	.short	0x0018


	//----- nvinfo : EIATTR_PARAM_CBANK
	.align		4
        /*0098*/ 	.byte	0x04, 0x0a
        /*009a*/ 	.short	(.L_27 - .L_26)
	.align		4
.L_26:
        /*009c*/ 	.word	index@(.nv.constant0.triton_per_fused_add_mean_2)
        /*00a0*/ 	.short	0x0210
        /*00a2*/ 	.short	0x0018


	//----- nvinfo : EIATTR_SW_WAR
	.align		4
.L_27:
        /*00a4*/ 	.byte	0x04, 0x36
        /*00a6*/ 	.short	(.L_29 - .L_28)
.L_28:
        /*00a8*/ 	.word	0x00000008
.L_29:


//--------------------- .nv.callgraph             --------------------------
	.section	.nv.callgraph,"",@"SHT_CUDA_CALLGRAPH"
	.align	4
	.sectionentsize	8
	.align		4
        /*0000*/ 	.word	0x00000000
	.align		4
        /*0004*/ 	.word	0xffffffff
	.align		4
        /*0008*/ 	.word	0x00000000
	.align		4
        /*000c*/ 	.word	0xfffffffe
	.align		4
        /*0010*/ 	.word	0x00000000
	.align		4
        /*0014*/ 	.word	0xfffffffd
	.align		4
        /*0018*/ 	.word	0x00000000
	.align		4
        /*001c*/ 	.word	0xfffffffc


//--------------------- .text.triton_per_fused_add_mean_2 --------------------------
	.section	.text.triton_per_fused_add_mean_2,"ax",@progbits
	.sectionflags	@"SHF_BARRIERS=1"
	.align	128
        .global         triton_per_fused_add_mean_2
        .type           triton_per_fused_add_mean_2,@function
        .size           triton_per_fused_add_mean_2,(.L_x_1 - triton_per_fused_add_mean_2)
        .other          triton_per_fused_add_mean_2,@"STO_CUDA_ENTRY STV_DEFAULT"
triton_per_fused_add_mean_2:
.text.triton_per_fused_add_mean_2:
[----:B------:R-:W0:Y:S02]  /*0000*/  LDC R1, c[0x0][0x28] ;  /* 0x00000a00ff017b82 */ /* 0x000e240000000800 */
[----:B------:R-:W1:Y:S01]  /*0010*/  S2R R10, SR_TID.X ;  /* 0x00000000000a7919 */ /* 0x000e620000002100 */
[----:B------:R-:W2:Y:S01]  /*0020*/  LDC.64 R2, c[0x0][0x218] ;  /* 0x00008600ff027b82 */ /* 0x000ea20000000a00 */
[----:B------:R-:W-:Y:S01]  /*0030*/  ULDC.64 UR4, c[0x0][0x208] ;  /* 0x0000820000047ab9 */ /* 0x000fe20000000a00 */
[----:B------:R-:W3:Y:S01]  /*0040*/  S2R R11, SR_CTAID.X ;  /* 0x00000000000b7919 */ /* 0x000ee20000002500 */
[----:B-1----:R-:W-:Y:S02]  /*0050*/  LOP3.LUT R0, R10, 0xf, RZ, 0xc0, !PT ;  /* 0x0000000f0a007812 */ /* 0x002fe400078ec0ff */
[C---:B---3--:R-:W-:Y:S02]  /*0060*/  ISETP.GE.AND P0, PT, R11.reuse, 0x4, PT ;  /* 0x000000040b00780c */ /* 0x048fe40003f06270 */
[----:B------:R-:W-:Y:S01]  /*0070*/  LEA R5, R11, R0, 0x4 ;  /* 0x000000000b057211 */ /* 0x000fe200078e20ff */
[----:B------:R-:W-:-:S04]  /*0080*/  HFMA2.MMA R0, -RZ, RZ, 0, 0 ;  /* 0x00000000ff007435 */ /* 0x000fc800000001ff */
[----:B--2---:R-:W-:-:S06]  /*0090*/  IMAD.WIDE R2, R5, 0x4, R2 ;  /* 0x0000000405027825 */ /* 0x004fcc00078e0202 */
[----:B------:R-:W2:Y:S01]  /*00a0*/  @!P0 LDG.E R0, desc[UR4][R2.64] ;  /* 0x0000000402008981 */ /* 0x000ea2000c1e1900 */
[----:B------:R-:W-:Y:S01]  /*00b0*/  BAR.SYNC.DEFER_BLOCKING 0x0 ;  /* 0x0000000000007b1d */ /* 0x000fe20000010000 */
[----:B--2---:R-:W-:-:S04]  /*00c0*/  SEL R0, R0, RZ, !P0 ;  /* 0x000000ff00007207 */ /* 0x004fc80004000000 */
[----:B------:R-:W-:Y:S02]  /*00d0*/  FSEL R0, R0, RZ, !P0 ;  /* 0x000000ff00007208 */ /* 0x000fe40004000000 */
[----:B------:R-:W-:Y:S02]  /*00e0*/  LOP3.LUT P0, RZ, R10, 0x3f, RZ, 0xc0, !PT ;  /* 0x0000003f0aff7812 */ /* 0x000fe4000780c0ff */
[----:B------:R-:W-:Y:S01]  /*00f0*/  MOV R10, 0x3d800000 ;  /* 0x3d800000000a7802 */ /* 0x000fe20000000f00 */
[----:B------:R-:W1:Y:S01]  /*0100*/  SHFL.BFLY PT, R5, R0, 0x8, 0x1f ;  /* 0x0d001f0000057f89 */ /* 0x000e6200000e0000 */
[----:B------:R-:W-:Y:S01]  /*0110*/  ISETP.LT.AND P0, PT, R11, 0x4, !P0 ;  /* 0x000000040b00780c */ /* 0x000fe20004701270 */
[----:B-1----:R-:W-:-:S05]  /*0120*/  FADD R6, R0, R5 ;  /* 0x0000000500067221 */ /* 0x002fca0000000000 */
[----:B------:R-:W1:Y:S02]  /*0130*/  SHFL.BFLY PT, R5, R6, 0x4, 0x1f ;  /* 0x0c801f0006057f89 */ /* 0x000e6400000e0000 */
[----:B-1----:R-:W-:-:S05]  /*0140*/  FADD R7, R6, R5 ;  /* 0x0000000506077221 */ /* 0x002fca0000000000 */
[----:B------:R-:W1:Y:S02]  /*0150*/  SHFL.BFLY PT, R4, R7, 0x2, 0x1f ;  /* 0x0c401f0007047f89 */ /* 0x000e6400000e0000 */
[----:B-1----:R-:W-:Y:S02]  /*0160*/  FADD R8, R7, R4 ;  /* 0x0000000407087221 */ /* 0x002fe40000000000 */
[----:B------:R-:W1:Y:S03]  /*0170*/  LDC.64 R4, c[0x0][0x210] ;  /* 0x00008400ff047b82 */ /* 0x000e660000000a00 */
[----:B------:R-:W2:Y:S01]  /*0180*/  SHFL.BFLY PT, R9, R8, 0x1, 0x1f ;  /* 0x0c201f0008097f89 */ /* 0x000ea200000e0000 */
[----:B-1----:R-:W-:-:S04]  /*0190*/  IMAD.WIDE R2, R11, 0x4, R4 ;  /* 0x000000040b027825 */ /* 0x002fc800078e0204 */
[----:B--2---:R-:W-:-:S04]  /*01a0*/  FADD R9, R8, R9 ;  /* 0x0000000908097221 */ /* 0x004fc80000000000 */
[----:B------:R-:W-:Y:S01]  /*01b0*/  FFMA R9, R9, R10, 9.9999999747524270788e-07 ;  /* 0x358637bd09097423 */ /* 0x000fe2000000000a */
[----:B------:R-:W-:Y:S06]  /*01c0*/  @!P0 EXIT ;  /* 0x000000000000894d */ /* 0x000fec0003800000 */
[----:B------:R-:W-:Y:S01]  /*01d0*/  STG.E desc[UR4][R2.64], R9 ;  /* 0x0000000902007986 */ /* 0x000fe2000c101904 */
[----:B------:R-:W-:Y:S05]  /*01e0*/  EXIT ;  /* 0x000000000000794d */ /* 0x000fea0003800000 */
.L_x_0:
[----:B------:R-:W-:-:S00]  /*01f0*/  BRA `(.L_x_0) ;  /* 0xfffffffc00fc7947 */ /* 0x000fc0000383ffff */
[----:B------:R-:W-:-:S00]  /*0200*/  NOP ;  /* 0x0000000000007918 */ /* 0x000fc00000000000 */
[----:B------:R-:W-:-:S00]  /*0210*/  NOP ;  /* 0x0000000000007918 */ /* 0x000fc00000000000 */
[----:B------:R-:W-:-:S00]  /*0220*/  NOP ;  /* 0x0000000000007918 */ /* 0x000fc00000000000 */
[----:B------:R-:W-:-:S00]  /*0230*/  NOP ;  /* 0x0000000000007918 */ /* 0x000fc00000000000 */
[----:B------:R-:W-:-:S00]  /*0240*/  NOP ;  /* 0x0000000000007918 */ /* 0x000fc00000000000 */
[----:B------:R-:W-:-:S00]  /*0250*/  NOP ;  /* 0x0000000000007918 */ /* 0x000fc00000000000 */
[----:B------:R-:W-:-:S00]  /*0260*/  NOP ;  /* 0x0000000000007918 */ /* 0x000fc00000000000 */
[----:B------:R-:W-:-:S00]  /*0270*/  NOP ;  /* 0x0000000000007918 */ /* 0x000fc00000000000 */
.L_x_1:


//--------------------- .nv.constant0.triton_per_fused_add_mean_2 --------------------------
	.section	.nv.constant0.triton_per_fused_add_mean_2,"a",@progbits
	.sectionflags	@""
	.align	4
.nv.constant0.triton_per_fused_add_mean_2:
	.zero		552
